	.headerflags	@"EF_CUDA_TEXMODE_UNIFIED EF_CUDA_64BIT_ADDRESS EF_CUDA_ACCELERATORS EF_CUDA_SM90 EF_CUDA_VIRTUAL_SM(EF_CUDA_SM90)"
	.elftype	@"ET_EXEC"


//--------------------- .nv.info                  --------------------------
	.section	.nv.info,"",@"SHT_CUDA_INFO"
	.align	4


	//----- nvinfo : EIATTR_REGCOUNT
	.align		4
        /*0000*/ 	.byte	0x04, 0x2f
        /*0002*/ 	.short	(.L_3 - .L_2)
	.align		4
.L_2:
        /*0004*/ 	.word	index@(triton_poi_fused__native_batch_norm_legit_no_training_add_relu_25)
        /*0008*/ 	.word	0x00000020


	//----- nvinfo : EIATTR_MIN_STACK_SIZE
	.align		4
.L_3:
        /*000c*/ 	.byte	0x04, 0x12
        /*000e*/ 	.short	(.L_5 - .L_4)
	.align		4
.L_4:
        /*0010*/ 	.word	index@(triton_poi_fused__native_batch_norm_legit_no_training_add_relu_25)
        /*0014*/ 	.word	0x00000000


	//----- nvinfo : EIATTR_FRAME_SIZE
	.align		4
.L_5:
        /*0018*/ 	.byte	0x04, 0x11
        /*001a*/ 	.short	(.L_7 - .L_6)
	.align		4
.L_6:
        /*001c*/ 	.word	index@(triton_poi_fused__native_batch_norm_legit_no_training_add_relu_25)
        /*0020*/ 	.word	0x00000000


	//----- nvinfo : EIATTR_MIN_STACK_SIZE
	.align		4
.L_7:
        /*0024*/ 	.byte	0x04, 0x12
        /*0026*/ 	.short	(.L_9 - .L_8)
	.align		4
.L_8:
        /*0028*/ 	.word	index@(triton_poi_fused__native_batch_norm_legit_no_training_add_relu_25)
        /*002c*/ 	.word	0x00000000
.L_9:


//--------------------- .nv.info.triton_poi_fused__native_batch_norm_legit_no_training_add_relu_25 --------------------------
	.section	.nv.info.triton_poi_fused__native_batch_norm_legit_no_training_add_relu_25,"",@"SHT_CUDA_INFO"
	.sectionflags	@""
	.align	4


	//----- nvinfo : EIATTR_CUDA_API_VERSION
	.align		4
        /*0000*/ 	.byte	0x04, 0x37
        /*0002*/ 	.short	(.L_11 - .L_10)
.L_10:
        /*0004*/ 	.word	0x0000007c


	//----- nvinfo : EIATTR_KPARAM_INFO
	.align		4
.L_11:
        /*0008*/ 	.byte	0x04, 0x17
        /*000a*/ 	.short	(.L_13 - .L_12)
.L_12:
        /*000c*/ 	.word	0x00000000
        /*0010*/ 	.short	0x000b
        /*0012*/ 	.short	0x0058
        /*0014*/ 	.byte	0x00, 0xf0, 0x11, 0x00


	//----- nvinfo : EIATTR_KPARAM_INFO
	.align		4
.L_13:
        /*0018*/ 	.byte	0x04, 0x17
        /*001a*/ 	.short	(.L_15 - .L_14)
.L_14:
        /*001c*/ 	.word	0x00000000
        /*0020*/ 	.short	0x000a
        /*0022*/ 	.short	0x0050
        /*0024*/ 	.byte	0x00, 0xf4, 0x21, 0x00


	//----- nvinfo : EIATTR_KPARAM_INFO
	.align		4
.L_15:
        /*0028*/ 	.byte	0x04, 0x17
        /*002a*/ 	.short	(.L_17 - .L_16)
.L_16:
        /*002c*/ 	.word	0x00000000
        /*0030*/ 	.short	0x0009
        /*0032*/ 	.short	0x0048
        /*0034*/ 	.byte	0x00, 0xf4, 0x21, 0x00


	//----- nvinfo : EIATTR_KPARAM_INFO
	.align		4
.L_17:
        /*0038*/ 	.byte	0x04, 0x17
        /*003a*/ 	.short	(.L_19 - .L_18)
.L_18:
        /*003c*/ 	.word	0x00000000
        /*0040*/ 	.short	0x0008
        /*0042*/ 	.short	0x0040
        /*0044*/ 	.byte	0x00, 0xf4, 0x21, 0x00


	//----- nvinfo : EIATTR_KPARAM_INFO
	.align		4
.L_19:
        /*0048*/ 	.byte	0x04, 0x17
        /*004a*/ 	.short	(.L_21 - .L_20)
.L_20:
        /*004c*/ 	.word	0x00000000
        /*0050*/ 	.short	0x0007
        /*0052*/ 	.short	0x0038
        /*0054*/ 	.byte	0x00, 0xf4, 0x21, 0x00


	//----- nvinfo : EIATTR_KPARAM_INFO
	.align		4
.L_21:
        /*0058*/ 	.byte	0x04, 0x17
        /*005a*/ 	.short	(.L_23 - .L_22)
.L_22:
        /*005c*/ 	.word	0x00000000
        /*0060*/ 	.short	0x0006
        /*0062*/ 	.short	0x0030
        /*0064*/ 	.byte	0x00, 0xf4, 0x21, 0x00


	//----- nvinfo : EIATTR_KPARAM_INFO
	.align		4
.L_23:
        /*0068*/ 	.byte	0x04, 0x17
        /*006a*/ 	.short	(.L_25 - .L_24)
.L_24:
        /*006c*/ 	.word	0x00000000
        /*0070*/ 	.short	0x0005
        /*0072*/ 	.short	0x0028
        /*0074*/ 	.byte	0x00, 0xf4, 0x21, 0x00


	//----- nvinfo : EIATTR_KPARAM_INFO
	.align		4
.L_25:
        /*0078*/ 	.byte	0x04, 0x17
        /*007a*/ 	.short	(.L_27 - .L_26)
.L_26:
        /*007c*/ 	.word	0x00000000
        /*0080*/ 	.short	0x0004
        /*0082*/ 	.short	0x0020
        /*0084*/ 	.byte	0x00, 0xf4, 0x21, 0x00


	//----- nvinfo : EIATTR_KPARAM_INFO
	.align		4
.L_27:
        /*0088*/ 	.byte	0x04, 0x17
        /*008a*/ 	.short	(.L_29 - .L_28)
.L_28:
        /*008c*/ 	.word	0x00000000
        /*0090*/ 	.short	0x0003
        /*0092*/ 	.short	0x0018
        /*0094*/ 	.byte	0x00, 0xf4, 0x21, 0x00


	//----- nvinfo : EIATTR_KPARAM_INFO
	.align		4
.L_29:
        /*0098*/ 	.byte	0x04, 0x17
        /*009a*/ 	.short	(.L_31 - .L_30)
.L_30:
        /*009c*/ 	.word	0x00000000
        /*00a0*/ 	.short	0x0002
        /*00a2*/ 	.short	0x0010
        /*00a4*/ 	.byte	0x00, 0xf4, 0x21, 0x00


	//----- nvinfo : EIATTR_KPARAM_INFO
	.align		4
.L_31:
        /*00a8*/ 	.byte	0x04, 0x17
        /*00aa*/ 	.short	(.L_33 - .L_32)
.L_32:
        /*00ac*/ 	.word	0x00000000
        /*00b0*/ 	.short	0x0001
        /*00b2*/ 	.short	0x0008
        /*00b4*/ 	.byte	0x00, 0xf4, 0x21, 0x00


	//----- nvinfo : EIATTR_KPARAM_INFO
	.align		4
.L_33:
        /*00b8*/ 	.byte	0x04, 0x17
        /*00ba*/ 	.short	(.L_35 - .L_34)
.L_34:
        /*00bc*/ 	.word	0x00000000
        /*00c0*/ 	.short	0x0000
        /*00c2*/ 	.short	0x0000
        /*00c4*/ 	.byte	0x00, 0xf4, 0x21, 0x00


	//----- nvinfo : EIATTR_SPARSE_MMA_MASK
	.align		4
.L_35:
        /*00c8*/ 	.byte	0x03, 0x50
        /*00ca*/ 	.short	0x0000


	//----- nvinfo : EIATTR_MAXREG_COUNT
	.align		4
        /*00cc*/ 	.byte	0x03, 0x1b
        /*00ce*/ 	.short	0x00ff


	//----- nvinfo : EIATTR_EXIT_INSTR_OFFSETS
	.align		4
        /*00d0*/ 	.byte	0x04, 0x1c
        /*00d2*/ 	.short	(.L_37 - .L_36)


	//   ....[0]....
.L_36:
        /*00d4*/ 	.word	0x00000680


	//----- nvinfo : EIATTR_REQNTID
	.align		4
.L_37:
        /*00d8*/ 	.byte	0x04, 0x10
        /*00da*/ 	.short	(.L_39 - .L_38)
.L_38:
        /*00dc*/ 	.word	0x00000080
        /*00e0*/ 	.word	0x00000001
        /*00e4*/ 	.word	0x00000001


	//----- nvinfo : EIATTR_CBANK_PARAM_SIZE
	.align		4
.L_39:
        /*00e8*/ 	.byte	0x03, 0x19
        /*00ea*/ 	.short	0x005c


	//----- nvinfo : EIATTR_PARAM_CBANK
	.align		4
        /*00ec*/ 	.byte	0x04, 0x0a
        /*00ee*/ 	.short	(.L_41 - .L_40)
	.align		4
.L_40:
        /*00f0*/ 	.word	index@(.nv.constant0.triton_poi_fused__native_batch_norm_legit_no_training_add_relu_25)
        /*00f4*/ 	.short	0x0210
        /*00f6*/ 	.short	0x005c


	//----- nvinfo : EIATTR_SW_WAR
	.align		4
.L_41:
        /*00f8*/ 	.byte	0x04, 0x36
        /*00fa*/ 	.short	(.L_43 - .L_42)
.L_42:
        /*00fc*/ 	.word	0x00000008
.L_43:


//--------------------- .nv.callgraph             --------------------------
	.section	.nv.callgraph,"",@"SHT_CUDA_CALLGRAPH"
	.align	4
	.sectionentsize	8
	.align		4
        /*0000*/ 	.word	0x00000000
	.align		4
        /*0004*/ 	.word	0xffffffff
	.align		4
        /*0008*/ 	.word	0x00000000
	.align		4
        /*000c*/ 	.word	0xfffffffe
	.align		4
        /*0010*/ 	.word	0x00000000
	.align		4
        /*0014*/ 	.word	0xfffffffd
	.align		4
        /*0018*/ 	.word	0x00000000
	.align		4
        /*001c*/ 	.word	0xfffffffc


//--------------------- .nv.constant4             --------------------------
	.section	.nv.constant4,"a",@progbits
	.align	8
	.align		8
.nv.constant4:
        /*0000*/ 	.dword	_$_str
	.align		8
        /*0008*/ 	.dword	_$_str_$_2


//--------------------- .text.triton_poi_fused__native_batch_norm_legit_no_training_add_relu_25 --------------------------
	.section	.text.triton_poi_fused__native_batch_norm_legit_no_training_add_relu_25,"ax",@progbits
	.align	128
        .global         triton_poi_fused__native_batch_norm_legit_no_training_add_relu_25
        .type           triton_poi_fused__native_batch_norm_legit_no_training_add_relu_25,@function
        .size           triton_poi_fused__native_batch_norm_legit_no_training_add_relu_25,(.L_x_1 - triton_poi_fused__native_batch_norm_legit_no_training_add_relu_25)
        .other          triton_poi_fused__native_batch_norm_legit_no_training_add_relu_25,@"STO_CUDA_ENTRY STV_DEFAULT"
triton_poi_fused__native_batch_norm_legit_no_training_add_relu_25:
.text.triton_poi_fused__native_batch_norm_legit_no_training_add_relu_25:
[----:B------:R-:W-:Y:S01]  /*0000*/  LDC R1, c[0x0][0x28] ;  /* 0x00000a00ff017b82 */ /* 0x000fe20000000800 */
[----:B------:R-:W1:Y:S07]  /*0010*/  S2R R0, SR_TID.X ;  /* 0x0000000000007919 */ /* 0x000e6e0000002100 */
[----:B------:R-:W2:Y:S01]  /*0020*/  LDC.64 R6, c[0x0][0x228] ;  /* 0x00008a00ff067b82 */ /* 0x000ea20000000a00 */
[----:B------:R-:W-:Y:S01]  /*0030*/  ULDC.64 UR4, c[0x0][0x208] ;  /* 0x0000820000047ab9 */ /* 0x000fe20000000a00 */
[----:B------:R-:W3:Y:S06]  /*0040*/  S2R R5, SR_CTAID.X ;  /* 0x0000000000057919 */ /* 0x000eec0000002500 */
[----:B------:R-:W4:Y:S08]  /*0050*/  LDC.64 R12, c[0x0][0x218] ;  /* 0x00008600ff0c7b82 */ /* 0x000f300000000a00 */
[----:B------:R-:W5:Y:S08]  /*0060*/  LDC.64 R14, c[0x0][0x240] ;  /* 0x00009000ff0e7b82 */ /* 0x000f700000000a00 */
[----:B------:R-:W4:Y:S01]  /*0070*/  LDC.64 R16, c[0x0][0x220] ;  /* 0x00008800ff107b82 */ /* 0x000f220000000a00 */
[----:B-1----:R-:W-:-:S07]  /*0080*/  SHF.L.U32 R0, R0, 0x1, RZ ;  /* 0x0000000100007819 */ /* 0x002fce00000006ff */
[----:B------:R-:W1:Y:S01]  /*0090*/  LDC.64 R18, c[0x0][0x248] ;  /* 0x00009200ff127b82 */ /* 0x000e620000000a00 */
[----:B---3--:R-:W-:Y:S02]  /*00a0*/  SHF.R.S32.HI R3, RZ, 0x17, R5 ;  /* 0x00000017ff037819 */ /* 0x008fe40000011405 */
[----:B------:R-:W-:Y:S02]  /*00b0*/  LOP3.LUT R0, R0, 0xfe, RZ, 0xc0, !PT ;  /* 0x000000fe00007812 */ /* 0x000fe400078ec0ff */
[----:B------:R-:W-:-:S03]  /*00c0*/  SGXT R3, R3, 0x1 ;  /* 0x000000010303781a */ /* 0x000fc60000000200 */
[----:B------:R-:W3:Y:S01]  /*00d0*/  LDC.64 R8, c[0x0][0x238] ;  /* 0x00008e00ff087b82 */ /* 0x000ee20000000a00 */
[----:B------:R-:W-:-:S04]  /*00e0*/  LEA R0, R5, R0, 0x8 ;  /* 0x0000000005007211 */ /* 0x000fc800078e40ff */
[----:B------:R-:W-:-:S03]  /*00f0*/  LEA.HI R4, R3, R0, RZ, 0xb ;  /* 0x0000000003047211 */ /* 0x000fc600078f58ff */
[----:B------:R-:W1:Y:S01]  /*0100*/  LDC.64 R2, c[0x0][0x250] ;  /* 0x00009400ff027b82 */ /* 0x000e620000000a00 */
[----:B------:R-:W-:-:S04]  /*0110*/  LOP3.LUT R21, R4, 0xfffff800, RZ, 0xc0, !PT ;  /* 0xfffff80004157812 */ /* 0x000fc800078ec0ff */
[----:B------:R-:W-:-:S03]  /*0120*/  IADD3 R21, R0, -R21, RZ ;  /* 0x8000001500157210 */ /* 0x000fc60007ffe0ff */
[----:B------:R-:W3:Y:S02]  /*0130*/  LDC.64 R22, c[0x0][0x230] ;  /* 0x00008c00ff167b82 */ /* 0x000ee40000000a00 */
[----:B--2---:R-:W-:-:S06]  /*0140*/  IMAD.WIDE R6, R21, 0x4, R6 ;  /* 0x0000000415067825 */ /* 0x004fcc00078e0206 */
[----:B------:R-:W2:Y:S01]  /*0150*/  LDG.E.EL.64 R6, desc[UR4][R6.64] ;  /* 0x0000000406067981 */ /* 0x000ea2000c2e1b00 */
[----:B------:R-:W3:Y:S01]  /*0160*/  LDC.64 R10, c[0x0][0x258] ;  /* 0x00009600ff0a7b82 */ /* 0x000ee20000000a00 */
[----:B01----:R-:W-:-:S07]  /*0170*/  IMAD.WIDE R2, R21, 0x4, R2 ;  /* 0x0000000415027825 */ /* 0x003fce00078e0202 */
[----:B------:R-:W0:Y:S01]  /*0180*/  LDC.64 R4, c[0x0][0x260] ;  /* 0x00009800ff047b82 */ /* 0x000e220000000a00 */
[----:B------:R-:W2:Y:S01]  /*0190*/  LDG.E.EL.64 R2, desc[UR4][R2.64] ;  /* 0x0000000402027981 */ /* 0x000ea2000c2e1b00 */
[----:B----4-:R-:W-:-:S04]  /*01a0*/  IMAD.WIDE R12, R0, 0x4, R12 ;  /* 0x00000004000c7825 */ /* 0x010fc800078e020c */
[----:B-----5:R-:W-:Y:S02]  /*01b0*/  IMAD.WIDE R14, R0, 0x4, R14 ;  /* 0x00000004000e7825 */ /* 0x020fe400078e020e */
[----:B------:R-:W4:Y:S02]  /*01c0*/  LDG.E.64 R12, desc[UR4][R12.64] ;  /* 0x000000040c0c7981 */ /* 0x000f24000c1e1b00 */
[C---:B------:R-:W-:Y:S02]  /*01d0*/  IMAD.WIDE R16, R21.reuse, 0x4, R16 ;  /* 0x0000000415107825 */ /* 0x040fe400078e0210 */
[----:B------:R-:W5:Y:S02]  /*01e0*/  LDG.E.64 R14, desc[UR4][R14.64] ;  /* 0x000000040e0e7981 */ /* 0x000f64000c1e1b00 */
[C---:B------:R-:W-:Y:S02]  /*01f0*/  IMAD.WIDE R18, R21.reuse, 0x4, R18 ;  /* 0x0000000415127825 */ /* 0x040fe400078e0212 */
[----:B------:R-:W4:Y:S02]  /*0200*/  LDG.E.EL.64 R16, desc[UR4][R16.64] ;  /* 0x0000000410107981 */ /* 0x000f24000c2e1b00 */
[----:B---3--:R-:W-:-:S02]  /*0210*/  IMAD.WIDE R24, R21, 0x4, R8 ;  /* 0x0000000415187825 */ /* 0x008fc400078e0208 */
[----:B------:R-:W5:Y:S02]  /*0220*/  LDG.E.EL.64 R18, desc[UR4][R18.64] ;  /* 0x0000000412127981 */ /* 0x000f64000c2e1b00 */
[----:B------:R-:W-:-:S04]  /*0230*/  IMAD.WIDE R22, R21, 0x4, R22 ;  /* 0x0000000415167825 */ /* 0x000fc800078e0216 */
[C---:B------:R-:W-:Y:S02]  /*0240*/  IMAD.WIDE R10, R21.reuse, 0x4, R10 ;  /* 0x00000004150a7825 */ /* 0x040fe400078e020a */
[----:B------:R-:W3:Y:S02]  /*0250*/  LDG.E.EL.64 R22, desc[UR4][R22.64] ;  /* 0x0000000416167981 */ /* 0x000ee4000c2e1b00 */
[----:B0-----:R-:W-:Y:S02]  /*0260*/  IMAD.WIDE R8, R21, 0x4, R4 ;  /* 0x0000000415087825 */ /* 0x001fe400078e0204 */
[----:B------:R0:W3:Y:S04]  /*0270*/  LDG.E.EL.64 R4, desc[UR4][R24.64] ;  /* 0x0000000418047981 */ /* 0x0000e8000c2e1b00 */
[----:B------:R-:W3:Y:S04]  /*0280*/  LDG.E.EL.64 R10, desc[UR4][R10.64] ;  /* 0x000000040a0a7981 */ /* 0x000ee8000c2e1b00 */
[----:B------:R-:W3:Y:S01]  /*0290*/  LDG.E.EL.64 R8, desc[UR4][R8.64] ;  /* 0x0000000408087981 */ /* 0x000ee2000c2e1b00 */
[----:B--2---:R-:W-:Y:S01]  /*02a0*/  FADD R6, R6, 9.9999997473787516356e-06 ;  /* 0x3727c5ac06067421 */ /* 0x004fe20000000000 */
[----:B------:R-:W-:-:S05]  /*02b0*/  FADD R7, R7, 9.9999997473787516356e-06 ;  /* 0x3727c5ac07077421 */ /* 0x000fca0000000000 */
[----:B------:R-:W1:Y:S01]  /*02c0*/  MUFU.SQRT R6, R6 ;  /* 0x0000000600067308 */ /* 0x000e620000002000 */
[----:B------:R-:W-:Y:S01]  /*02d0*/  FADD R20, R2, 9.9999997473787516356e-06 ;  /* 0x3727c5ac02147421 */ /* 0x000fe20000000000 */
[----:B------:R-:W-:-:S06]  /*02e0*/  FADD R3, R3, 9.9999997473787516356e-06 ;  /* 0x3727c5ac03037421 */ /* 0x000fcc0000000000 */
[----:B------:R-:W2:Y:S08]  /*02f0*/  MUFU.SQRT R21, R7 ;  /* 0x0000000700157308 */ /* 0x000eb00000002000 */
[----:B------:R-:W4:Y:S01]  /*0300*/  MUFU.SQRT R26, R20 ;  /* 0x00000014001a7308 */ /* 0x000f220000002000 */
[----:B-1----:R-:W-:-:S07]  /*0310*/  FSETP.GT.AND P6, PT, R6, 8.50705917302346158658e+37, PT ;  /* 0x7e8000000600780b */ /* 0x002fce0003fc4000 */
[----:B0-----:R-:W0:Y:S01]  /*0320*/  MUFU.SQRT R25, R3 ;  /* 0x0000000300197308 */ /* 0x001e220000002000 */
[----:B------:R-:W-:Y:S01]  /*0330*/  HFMA2.MMA R2, -RZ, RZ, 1.625, 0 ;  /* 0x3e800000ff027435 */ /* 0x000fe200000001ff */
[----:B------:R-:W-:Y:S02]  /*0340*/  FSETP.GEU.AND P5, PT, R6, 1.175494350822287508e-38, PT ;  /* 0x008000000600780b */ /* 0x000fe40003fae000 */
[C---:B--2---:R-:W-:Y:S02]  /*0350*/  FSETP.GT.AND P4, PT, R21.reuse, 8.50705917302346158658e+37, PT ;  /* 0x7e8000001500780b */ /* 0x044fe40003f84000 */
[C---:B----4-:R-:W-:Y:S02]  /*0360*/  FSETP.GT.AND P3, PT, R26.reuse, 8.50705917302346158658e+37, PT ;  /* 0x7e8000001a00780b */ /* 0x050fe40003f64000 */
[----:B------:R-:W-:Y:S01]  /*0370*/  FSETP.GEU.AND P0, PT, R26, 1.175494350822287508e-38, PT ;  /* 0x008000001a00780b */ /* 0x000fe20003f0e000 */
[----:B------:R-:W-:Y:S01]  /*0380*/  @P6 FMUL R6, R6, 0.25 ;  /* 0x3e80000006066820 */ /* 0x000fe20000400000 */
[----:B------:R-:W-:-:S02]  /*0390*/  FSETP.GEU.AND P2, PT, R21, 1.175494350822287508e-38, PT ;  /* 0x008000001500780b */ /* 0x000fc40003f4e000 */
[C---:B0-----:R-:W-:Y:S02]  /*03a0*/  FSETP.GT.AND P1, PT, R25.reuse, 8.50705917302346158658e+37, PT ;  /* 0x7e8000001900780b */ /* 0x041fe40003f24000 */
[----:B------:R-:W-:Y:S02]  /*03b0*/  FSEL R3, R2, 1, P6 ;  /* 0x3f80000002037808 */ /* 0x000fe40003000000 */
[----:B------:R-:W-:Y:S01]  /*03c0*/  FSETP.GEU.AND P6, PT, R25, 1.175494350822287508e-38, PT ;  /* 0x008000001900780b */ /* 0x000fe20003fce000 */
[----:B------:R-:W-:Y:S02]  /*03d0*/  @!P5 FMUL R6, R6, 16777216 ;  /* 0x4b8000000606d820 */ /* 0x000fe40000400000 */
[----:B------:R-:W-:Y:S01]  /*03e0*/  @P3 FMUL R26, R26, 0.25 ;  /* 0x3e8000001a1a3820 */ /* 0x000fe20000400000 */
[----:B------:R-:W-:Y:S01]  /*03f0*/  @P4 FMUL R21, R21, 0.25 ;  /* 0x3e80000015154820 */ /* 0x000fe20000400000 */
[----:B------:R-:W0:Y:S02]  /*0400*/  MUFU.RCP R20, R6 ;  /* 0x0000000600147308 */ /* 0x000e240000001000 */
[----:B------:R-:W-:Y:S01]  /*0410*/  @!P0 FMUL R26, R26, 16777216 ;  /* 0x4b8000001a1a8820 */ /* 0x000fe20000400000 */
[----:B------:R-:W-:Y:S01]  /*0420*/  @!P2 FMUL R21, R21, 16777216 ;  /* 0x4b8000001515a820 */ /* 0x000fe20000400000 */
[----:B------:R-:W-:-:S04]  /*0430*/  @P1 FMUL R25, R25, 0.25 ;  /* 0x3e80000019191820 */ /* 0x000fc80000400000 */
[----:B------:R-:W-:Y:S01]  /*0440*/  @!P6 FMUL R25, R25, 16777216 ;  /* 0x4b8000001919e820 */ /* 0x000fe20000400000 */
[----:B------:R-:W1:Y:S01]  /*0450*/  MUFU.RCP R7, R26 ;  /* 0x0000001a00077308 */ /* 0x000e620000001000 */
[----:B------:R-:W-:Y:S01]  /*0460*/  @!P5 FMUL R3, R3, 16777216 ;  /* 0x4b8000000303d820 */ /* 0x000fe20000400000 */
[----:B------:R-:W-:-:S06]  /*0470*/  FSEL R28, R2, 1, P3 ;  /* 0x3f800000021c7808 */ /* 0x000fcc0001800000 */
[----:B------:R-:W2:Y:S01]  /*0480*/  MUFU.RCP R21, R21 ;  /* 0x0000001500157308 */ /* 0x000ea20000001000 */
[----:B------:R-:W-:-:S07]  /*0490*/  FSEL R24, R2, 1, P4 ;  /* 0x3f80000002187808 */ /* 0x000fce0002000000 */
[----:B------:R-:W4:Y:S01]  /*04a0*/  MUFU.RCP R6, R25 ;  /* 0x0000001900067308 */ /* 0x000f220000001000 */
[----:B------:R-:W-:Y:S01]  /*04b0*/  FSEL R27, R2, 1, P1 ;  /* 0x3f800000021b7808 */ /* 0x000fe20000800000 */
[----:B0-----:R-:W-:Y:S01]  /*04c0*/  FMUL R20, R20, R3 ;  /* 0x0000000314147220 */ /* 0x001fe20000400000 */
[----:B------:R-:W-:Y:S01]  /*04d0*/  @!P0 FMUL R28, R28, 16777216 ;  /* 0x4b8000001c1c8820 */ /* 0x000fe20000400000 */
[----:B------:R-:W0:Y:S01]  /*04e0*/  LDC.64 R2, c[0x0][0x210] ;  /* 0x00008400ff027b82 */ /* 0x000e220000000a00 */
[----:B------:R-:W-:Y:S01]  /*04f0*/  @!P2 FMUL R24, R24, 16777216 ;  /* 0x4b8000001818a820 */ /* 0x000fe20000400000 */
[----:B------:R-:W-:Y:S01]  /*0500*/  @!P6 FMUL R27, R27, 16777216 ;  /* 0x4b8000001b1be820 */ /* 0x000fe20000400000 */
[----:B-1----:R-:W-:Y:S01]  /*0510*/  FMUL R7, R7, R28 ;  /* 0x0000001c07077220 */ /* 0x002fe20000400000 */
[----:B------:R-:W-:Y:S01]  /*0520*/  FADD R29, R12, -R16 ;  /* 0x800000100c1d7221 */ /* 0x000fe20000000000 */
[----:B-----5:R-:W-:Y:S01]  /*0530*/  FADD R14, R14, -R18 ;  /* 0x800000120e0e7221 */ /* 0x020fe20000000000 */
[----:B--2---:R-:W-:Y:S01]  /*0540*/  FMUL R21, R21, R24 ;  /* 0x0000001815157220 */ /* 0x004fe20000400000 */
[----:B------:R-:W-:Y:S01]  /*0550*/  FADD R12, R13, -R17 ;  /* 0x800000110d0c7221 */ /* 0x000fe20000000000 */
[----:B------:R-:W-:Y:S01]  /*0560*/  FADD R15, R15, -R19 ;  /* 0x800000130f0f7221 */ /* 0x000fe20000000000 */
[----:B------:R-:W-:Y:S01]  /*0570*/  FMUL R29, R20, R29 ;  /* 0x0000001d141d7220 */ /* 0x000fe20000400000 */
[----:B------:R-:W-:Y:S01]  /*0580*/  FMUL R7, R7, R14 ;  /* 0x0000000e07077220 */ /* 0x000fe20000400000 */
[----:B----4-:R-:W-:Y:S01]  /*0590*/  FMUL R6, R6, R27 ;  /* 0x0000001b06067220 */ /* 0x010fe20000400000 */
[----:B------:R-:W-:Y:S01]  /*05a0*/  FMUL R12, R21, R12 ;  /* 0x0000000c150c7220 */ /* 0x000fe20000400000 */
[----:B---3--:R-:W-:Y:S01]  /*05b0*/  FFMA R4, R22, R29, R4 ;  /* 0x0000001d16047223 */ /* 0x008fe20000000004 */
[----:B------:R-:W-:Y:S01]  /*05c0*/  FFMA R7, R10, R7, R8 ;  /* 0x000000070a077223 */ /* 0x000fe20000000008 */
[----:B------:R-:W-:Y:S01]  /*05d0*/  FMUL R6, R6, R15 ;  /* 0x0000000f06067220 */ /* 0x000fe20000400000 */
[----:B------:R-:W-:-:S03]  /*05e0*/  FFMA R5, R23, R12, R5 ;  /* 0x0000000c17057223 */ /* 0x000fc60000000005 */
[----:B------:R-:W-:Y:S01]  /*05f0*/  FFMA R6, R11, R6, R9 ;  /* 0x000000060b067223 */ /* 0x000fe20000000009 */
[C---:B------:R-:W-:Y:S01]  /*0600*/  FSETP.GEU.AND P0, PT, R4.reuse, -R7, PT ;  /* 0x800000070400720b */ /* 0x040fe20003f0e000 */
[----:B------:R-:W-:Y:S02]  /*0610*/  FADD R4, R4, R7 ;  /* 0x0000000704047221 */ /* 0x000fe40000000000 */
[C---:B------:R-:W-:Y:S01]  /*0620*/  FADD R7, R5.reuse, R6 ;  /* 0x0000000605077221 */ /* 0x040fe20000000000 */
[----:B------:R-:W-:Y:S01]  /*0630*/  FSETP.GEU.AND P1, PT, R5, -R6, PT ;  /* 0x800000060500720b */ /* 0x000fe20003f2e000 */
[----:B0-----:R-:W-:Y:S01]  /*0640*/  IMAD.WIDE R2, R0, 0x4, R2 ;  /* 0x0000000400027825 */ /* 0x001fe200078e0202 */
[----:B------:R-:W-:Y:S02]  /*0650*/  FSEL R4, R4, RZ, P0 ;  /* 0x000000ff04047208 */ /* 0x000fe40000000000 */
[----:B------:R-:W-:-:S05]  /*0660*/  FSEL R5, R7, RZ, P1 ;  /* 0x000000ff07057208 */ /* 0x000fca0000800000 */
[----:B------:R-:W-:Y:S01]  /*0670*/  STG.E.64 desc[UR4][R2.64], R4 ;  /* 0x0000000402007986 */ /* 0x000fe2000c101b04 */
[----:B------:R-:W-:Y:S05]  /*0680*/  EXIT ;  /* 0x000000000000794d */ /* 0x000fea0003800000 */
.L_x_0:
[----:B------:R-:W-:-:S00]  /*0690*/  BRA `(.L_x_0) ;  /* 0xfffffffc00fc7947 */ /* 0x000fc0000383ffff */
[----:B------:R-:W-:-:S00]  /*06a0*/  NOP ;  /* 0x0000000000007918 */ /* 0x000fc00000000000 */
        /* <DEDUP_REMOVED lines=13> */
.L_x_1:


//--------------------- .nv.global.init           --------------------------
	.section	.nv.global.init,"aw",@progbits
.nv.global.init:
	.type		_$_str,@object
	.size		_$_str,(_$_str_$_2 - _$_str)
_$_str:
        /*0000*/ 	.byte	0x5f, 0x5f, 0x43, 0x55, 0x44, 0x41, 0x5f, 0x46, 0x54, 0x5a, 0x00
	.type		_$_str_$_2,@object
	.size		_$_str_$_2,(.L_1 - _$_str_$_2)
_$_str_$_2:
        /*000b*/ 	.byte	0x5f, 0x5f, 0x43, 0x55, 0x44, 0x41, 0x5f, 0x50, 0x52, 0x45, 0x43, 0x5f, 0x53, 0x51, 0x52, 0x54
        /*001b*/ 	.byte	0x00
.L_1:


//--------------------- .nv.constant0.triton_poi_fused__native_batch_norm_legit_no_training_add_relu_25 --------------------------
	.section	.nv.constant0.triton_poi_fused__native_batch_norm_legit_no_training_add_relu_25,"a",@progbits
	.sectionflags	@""
	.align	4
.nv.constant0.triton_poi_fused__native_batch_norm_legit_no_training_add_relu_25:
	.zero		620
